	.headerflags	@"EF_CUDA_TEXMODE_UNIFIED EF_CUDA_64BIT_ADDRESS EF_CUDA_ACCELERATORS EF_CUDA_SM90 EF_CUDA_VIRTUAL_SM(EF_CUDA_SM90)"
	.elftype	@"ET_EXEC"


//--------------------- .nv.info                  --------------------------
	.section	.nv.info,"",@"SHT_CUDA_INFO"
	.align	4


	//----- nvinfo : EIATTR_REGCOUNT
	.align		4
        /*0000*/ 	.byte	0x04, 0x2f
        /*0002*/ 	.short	(.L_1 - .L_0)
	.align		4
.L_0:
        /*0004*/ 	.word	index@(triton_poi_fused_add_2)
        /*0008*/ 	.word	0x0000000e


	//----- nvinfo : EIATTR_MIN_STACK_SIZE
	.align		4
.L_1:
        /*000c*/ 	.byte	0x04, 0x12
        /*000e*/ 	.short	(.L_3 - .L_2)
	.align		4
.L_2:
        /*0010*/ 	.word	index@(triton_poi_fused_add_2)
        /*0014*/ 	.word	0x00000000


	//----- nvinfo : EIATTR_FRAME_SIZE
	.align		4
.L_3:
        /*0018*/ 	.byte	0x04, 0x11
        /*001a*/ 	.short	(.L_5 - .L_4)
	.align		4
.L_4:
        /*001c*/ 	.word	index@(triton_poi_fused_add_2)
        /*0020*/ 	.word	0x00000000


	//----- nvinfo : EIATTR_MIN_STACK_SIZE
	.align		4
.L_5:
        /*0024*/ 	.byte	0x04, 0x12
        /*0026*/ 	.short	(.L_7 - .L_6)
	.align		4
.L_6:
        /*0028*/ 	.word	index@(triton_poi_fused_add_2)
        /*002c*/ 	.word	0x00000000
.L_7:


//--------------------- .nv.info.triton_poi_fused_add_2 --------------------------
	.section	.nv.info.triton_poi_fused_add_2,"",@"SHT_CUDA_INFO"
	.sectionflags	@""
	.align	4


	//----- nvinfo : EIATTR_CUDA_API_VERSION
	.align		4
        /*0000*/ 	.byte	0x04, 0x37
        /*0002*/ 	.short	(.L_9 - .L_8)
.L_8:
        /*0004*/ 	.word	0x0000007c


	//----- nvinfo : EIATTR_KPARAM_INFO
	.align		4
.L_9:
        /*0008*/ 	.byte	0x04, 0x17
        /*000a*/ 	.short	(.L_11 - .L_10)
.L_10:
        /*000c*/ 	.word	0x00000000
        /*0010*/ 	.short	0x0003
        /*0012*/ 	.short	0x0018
        /*0014*/ 	.byte	0x00, 0xf0, 0x11, 0x00


	//----- nvinfo : EIATTR_KPARAM_INFO
	.align		4
.L_11:
        /*0018*/ 	.byte	0x04, 0x17
        /*001a*/ 	.short	(.L_13 - .L_12)
.L_12:
        /*001c*/ 	.word	0x00000000
        /*0020*/ 	.short	0x0002
        /*0022*/ 	.short	0x0010
        /*0024*/ 	.byte	0x00, 0xf4, 0x21, 0x00


	//----- nvinfo : EIATTR_KPARAM_INFO
	.align		4
.L_13:
        /*0028*/ 	.byte	0x04, 0x17
        /*002a*/ 	.short	(.L_15 - .L_14)
.L_14:
        /*002c*/ 	.word	0x00000000
        /*0030*/ 	.short	0x0001
        /*0032*/ 	.short	0x0008
        /*0034*/ 	.byte	0x00, 0xf4, 0x21, 0x00


	//----- nvinfo : EIATTR_KPARAM_INFO
	.align		4
.L_15:
        /*0038*/ 	.byte	0x04, 0x17
        /*003a*/ 	.short	(.L_17 - .L_16)
.L_16:
        /*003c*/ 	.word	0x00000000
        /*0040*/ 	.short	0x0000
        /*0042*/ 	.short	0x0000
        /*0044*/ 	.byte	0x00, 0xf4, 0x21, 0x00


	//----- nvinfo : EIATTR_SPARSE_MMA_MASK
	.align		4
.L_17:
        /*0048*/ 	.byte	0x03, 0x50
        /*004a*/ 	.short	0x0000


	//----- nvinfo : EIATTR_MAXREG_COUNT
	.align		4
        /*004c*/ 	.byte	0x03, 0x1b
        /*004e*/ 	.short	0x00ff


	//----- nvinfo : EIATTR_EXIT_INSTR_OFFSETS
	.align		4
        /*0050*/ 	.byte	0x04, 0x1c
        /*0052*/ 	.short	(.L_19 - .L_18)


	//   ....[0]....
.L_18:
        /*0054*/ 	.word	0x00000140


	//   ....[1]....
        /*0058*/ 	.word	0x00000160


	//----- nvinfo : EIATTR_REQNTID
	.align		4
.L_19:
        /*005c*/ 	.byte	0x04, 0x10
        /*005e*/ 	.short	(.L_21 - .L_20)
.L_20:
        /*0060*/ 	.word	0x00000020
        /*0064*/ 	.word	0x00000001
        /*0068*/ 	.word	0x00000001


	//----- nvinfo : EIATTR_CBANK_PARAM_SIZE
	.align		4
.L_21:
        /*006c*/ 	.byte	0x03, 0x19
        /*006e*/ 	.short	0x001c


	//----- nvinfo : EIATTR_PARAM_CBANK
	.align		4
        /*0070*/ 	.byte	0x04, 0x0a
        /*0072*/ 	.short	(.L_23 - .L_22)
	.align		4
.L_22:
        /*0074*/ 	.word	index@(.nv.constant0.triton_poi_fused_add_2)
        /*0078*/ 	.short	0x0210
        /*007a*/ 	.short	0x001c


	//----- nvinfo : EIATTR_SW_WAR
	.align		4
.L_23:
        /*007c*/ 	.byte	0x04, 0x36
        /*007e*/ 	.short	(.L_25 - .L_24)
.L_24:
        /*0080*/ 	.word	0x00000008
.L_25:


//--------------------- .nv.callgraph             --------------------------
	.section	.nv.callgraph,"",@"SHT_CUDA_CALLGRAPH"
	.align	4
	.sectionentsize	8
	.align		4
        /*0000*/ 	.word	0x00000000
	.align		4
        /*0004*/ 	.word	0xffffffff
	.align		4
        /*0008*/ 	.word	0x00000000
	.align		4
        /*000c*/ 	.word	0xfffffffe
	.align		4
        /*0010*/ 	.word	0x00000000
	.align		4
        /*0014*/ 	.word	0xfffffffd
	.align		4
        /*0018*/ 	.word	0x00000000
	.align		4
        /*001c*/ 	.word	0xfffffffc


//--------------------- .text.triton_poi_fused_add_2 --------------------------
	.section	.text.triton_poi_fused_add_2,"ax",@progbits
	.align	128
        .global         triton_poi_fused_add_2
        .type           triton_poi_fused_add_2,@function
        .size           triton_poi_fused_add_2,(.L_x_1 - triton_poi_fused_add_2)
        .other          triton_poi_fused_add_2,@"STO_CUDA_ENTRY STV_DEFAULT"
triton_poi_fused_add_2:
.text.triton_poi_fused_add_2:
[----:B------:R-:W0:Y:S02]  /*0000*/  LDC R1, c[0x0][0x28] ;  /* 0x00000a00ff017b82 */ /* 0x000e240000000800 */
[----:B------:R-:W1:Y:S01]  /*0010*/  S2R R8, SR_TID.X ;  /* 0x0000000000087919 */ /* 0x000e620000002100 */
[----:B------:R-:W2:Y:S01]  /*0020*/  LDC.64 R2, c[0x0][0x210] ;  /* 0x00008400ff027b82 */ /* 0x000ea20000000a00 */
[----:B------:R-:W-:Y:S01]  /*0030*/  MOV R11, RZ ;  /* 0x000000ff000b7202 */ /* 0x000fe20000000f00 */
[----:B------:R-:W-:Y:S01]  /*0040*/  ULDC.64 UR4, c[0x0][0x208] ;  /* 0x0000820000047ab9 */ /* 0x000fe20000000a00 */
[----:B------:R-:W3:Y:S05]  /*0050*/  S2R R9, SR_CTAID.X ;  /* 0x0000000000097919 */ /* 0x000eea0000002500 */
[----:B------:R-:W4:Y:S08]  /*0060*/  LDC.64 R4, c[0x0][0x218] ;  /* 0x00008600ff047b82 */ /* 0x000f300000000a00 */
[----:B------:R-:W5:Y:S01]  /*0070*/  LDC.64 R6, c[0x0][0x220] ;  /* 0x00008800ff067b82 */ /* 0x000f620000000a00 */
[----:B-1----:R-:W-:-:S04]  /*0080*/  LOP3.LUT R0, R8, 0xf, RZ, 0xc0, !PT ;  /* 0x0000000f08007812 */ /* 0x002fc800078ec0ff */
[----:B---3--:R-:W-:Y:S01]  /*0090*/  LEA R9, R9, R0, 0x4 ;  /* 0x0000000009097211 */ /* 0x008fe200078e20ff */
[----:B------:R-:W-:-:S03]  /*00a0*/  HFMA2.MMA R0, -RZ, RZ, 0, 0 ;  /* 0x00000000ff007435 */ /* 0x000fc600000001ff */
[C---:B------:R-:W-:Y:S01]  /*00b0*/  ISETP.GE.AND P0, PT, R9.reuse, 0x10, PT ;  /* 0x000000100900780c */ /* 0x040fe20003f06270 */
[----:B--2---:R-:W-:-:S04]  /*00c0*/  IMAD.WIDE R2, R9, 0x4, R2 ;  /* 0x0000000409027825 */ /* 0x004fc800078e0202 */
[----:B----4-:R-:W-:-:S08]  /*00d0*/  IMAD.WIDE R4, R9, 0x4, R4 ;  /* 0x0000000409047825 */ /* 0x010fd000078e0204 */
[----:B------:R-:W2:Y:S04]  /*00e0*/  @!P0 LDG.E R0, desc[UR4][R2.64] ;  /* 0x0000000402008981 */ /* 0x000ea8000c1e1900 */
[----:B------:R-:W2:Y:S01]  /*00f0*/  @!P0 LDG.E R11, desc[UR4][R4.64] ;  /* 0x00000004040b8981 */ /* 0x000ea2000c1e1900 */
[----:B------:R-:W-:Y:S01]  /*0100*/  LOP3.LUT P0, RZ, R8, 0x10, RZ, 0xc0, !PT ;  /* 0x0000001008ff7812 */ /* 0x000fe2000780c0ff */
[----:B-----5:R-:W-:-:S03]  /*0110*/  IMAD.WIDE R6, R9, 0x4, R6 ;  /* 0x0000000409067825 */ /* 0x020fc600078e0206 */
[----:B------:R-:W-:Y:S01]  /*0120*/  ISETP.LT.AND P0, PT, R9, 0x10, !P0 ;  /* 0x000000100900780c */ /* 0x000fe20004701270 */
[----:B--2---:R-:W-:-:S12]  /*0130*/  FADD R11, R11, R0 ;  /* 0x000000000b0b7221 */ /* 0x004fd80000000000 */
[----:B------:R-:W-:Y:S05]  /*0140*/  @!P0 EXIT ;  /* 0x000000000000894d */ /* 0x000fea0003800000 */
[----:B------:R-:W-:Y:S01]  /*0150*/  STG.E desc[UR4][R6.64], R11 ;  /* 0x0000000b06007986 */ /* 0x000fe2000c101904 */
[----:B------:R-:W-:Y:S05]  /*0160*/  EXIT ;  /* 0x000000000000794d */ /* 0x000fea0003800000 */
.L_x_0:
[----:B------:R-:W-:-:S00]  /*0170*/  BRA `(.L_x_0) ;  /* 0xfffffffc00fc7947 */ /* 0x000fc0000383ffff */
[----:B------:R-:W-:-:S00]  /*0180*/  NOP ;  /* 0x0000000000007918 */ /* 0x000fc00000000000 */
[----:B------:R-:W-:-:S00]  /*0190*/  NOP ;  /* 0x0000000000007918 */ /* 0x000fc00000000000 */
[----:B------:R-:W-:-:S00]  /*01a0*/  NOP ;  /* 0x0000000000007918 */ /* 0x000fc00000000000 */
[----:B------:R-:W-:-:S00]  /*01b0*/  NOP ;  /* 0x0000000000007918 */ /* 0x000fc00000000000 */
[----:B------:R-:W-:-:S00]  /*01c0*/  NOP ;  /* 0x0000000000007918 */ /* 0x000fc00000000000 */
[----:B------:R-:W-:-:S00]  /*01d0*/  NOP ;  /* 0x0000000000007918 */ /* 0x000fc00000000000 */
[----:B------:R-:W-:-:S00]  /*01e0*/  NOP ;  /* 0x0000000000007918 */ /* 0x000fc00000000000 */
[----:B------:R-:W-:-:S00]  /*01f0*/  NOP ;  /* 0x0000000000007918 */ /* 0x000fc00000000000 */
.L_x_1:


//--------------------- .nv.constant0.triton_poi_fused_add_2 --------------------------
	.section	.nv.constant0.triton_poi_fused_add_2,"a",@progbits
	.sectionflags	@""
	.align	4
.nv.constant0.triton_poi_fused_add_2:
	.zero		556
